	.headerflags	@"EF_CUDA_TEXMODE_UNIFIED EF_CUDA_64BIT_ADDRESS EF_CUDA_ACCELERATORS EF_CUDA_SM90 EF_CUDA_VIRTUAL_SM(EF_CUDA_SM90)"
	.elftype	@"ET_EXEC"


//--------------------- .nv.info                  --------------------------
	.section	.nv.info,"",@"SHT_CUDA_INFO"
	.align	4


	//----- nvinfo : EIATTR_REGCOUNT
	.align		4
        /*0000*/ 	.byte	0x04, 0x2f
        /*0002*/ 	.short	(.L_1 - .L_0)
	.align		4
.L_0:
        /*0004*/ 	.word	index@(triton_poi_fused_mul_sigmoid_2)
        /*0008*/ 	.word	0x0000000c


	//----- nvinfo : EIATTR_MIN_STACK_SIZE
	.align		4
.L_1:
        /*000c*/ 	.byte	0x04, 0x12
        /*000e*/ 	.short	(.L_3 - .L_2)
	.align		4
.L_2:
        /*0010*/ 	.word	index@(triton_poi_fused_mul_sigmoid_2)
        /*0014*/ 	.word	0x00000000


	//----- nvinfo : EIATTR_FRAME_SIZE
	.align		4
.L_3:
        /*0018*/ 	.byte	0x04, 0x11
        /*001a*/ 	.short	(.L_5 - .L_4)
	.align		4
.L_4:
        /*001c*/ 	.word	index@(triton_poi_fused_mul_sigmoid_2)
        /*0020*/ 	.word	0x00000000


	//----- nvinfo : EIATTR_MIN_STACK_SIZE
	.align		4
.L_5:
        /*0024*/ 	.byte	0x04, 0x12
        /*0026*/ 	.short	(.L_7 - .L_6)
	.align		4
.L_6:
        /*0028*/ 	.word	index@(triton_poi_fused_mul_sigmoid_2)
        /*002c*/ 	.word	0x00000000
.L_7:


//--------------------- .nv.info.triton_poi_fused_mul_sigmoid_2 --------------------------
	.section	.nv.info.triton_poi_fused_mul_sigmoid_2,"",@"SHT_CUDA_INFO"
	.sectionflags	@""
	.align	4


	//----- nvinfo : EIATTR_CUDA_API_VERSION
	.align		4
        /*0000*/ 	.byte	0x04, 0x37
        /*0002*/ 	.short	(.L_9 - .L_8)
.L_8:
        /*0004*/ 	.word	0x0000007c


	//----- nvinfo : EIATTR_KPARAM_INFO
	.align		4
.L_9:
        /*0008*/ 	.byte	0x04, 0x17
        /*000a*/ 	.short	(.L_11 - .L_10)
.L_10:
        /*000c*/ 	.word	0x00000000
        /*0010*/ 	.short	0x0003
        /*0012*/ 	.short	0x0018
        /*0014*/ 	.byte	0x00, 0xf0, 0x11, 0x00


	//----- nvinfo : EIATTR_KPARAM_INFO
	.align		4
.L_11:
        /*0018*/ 	.byte	0x04, 0x17
        /*001a*/ 	.short	(.L_13 - .L_12)
.L_12:
        /*001c*/ 	.word	0x00000000
        /*0020*/ 	.short	0x0002
        /*0022*/ 	.short	0x0010
        /*0024*/ 	.byte	0x00, 0xf4, 0x21, 0x00


	//----- nvinfo : EIATTR_KPARAM_INFO
	.align		4
.L_13:
        /*0028*/ 	.byte	0x04, 0x17
        /*002a*/ 	.short	(.L_15 - .L_14)
.L_14:
        /*002c*/ 	.word	0x00000000
        /*0030*/ 	.short	0x0001
        /*0032*/ 	.short	0x0008
        /*0034*/ 	.byte	0x00, 0xf4, 0x21, 0x00


	//----- nvinfo : EIATTR_KPARAM_INFO
	.align		4
.L_15:
        /*0038*/ 	.byte	0x04, 0x17
        /*003a*/ 	.short	(.L_17 - .L_16)
.L_16:
        /*003c*/ 	.word	0x00000000
        /*0040*/ 	.short	0x0000
        /*0042*/ 	.short	0x0000
        /*0044*/ 	.byte	0x00, 0xf4, 0x21, 0x00


	//----- nvinfo : EIATTR_SPARSE_MMA_MASK
	.align		4
.L_17:
        /*0048*/ 	.byte	0x03, 0x50
        /*004a*/ 	.short	0x0000


	//----- nvinfo : EIATTR_MAXREG_COUNT
	.align		4
        /*004c*/ 	.byte	0x03, 0x1b
        /*004e*/ 	.short	0x00ff


	//----- nvinfo : EIATTR_EXIT_INSTR_OFFSETS
	.align		4
        /*0050*/ 	.byte	0x04, 0x1c
        /*0052*/ 	.short	(.L_19 - .L_18)


	//   ....[0]....
.L_18:
        /*0054*/ 	.word	0x00000320


	//   ....[1]....
        /*0058*/ 	.word	0x00000340


	//----- nvinfo : EIATTR_REQNTID
	.align		4
.L_19:
        /*005c*/ 	.byte	0x04, 0x10
        /*005e*/ 	.short	(.L_21 - .L_20)
.L_20:
        /*0060*/ 	.word	0x00000080
        /*0064*/ 	.word	0x00000001
        /*0068*/ 	.word	0x00000001


	//----- nvinfo : EIATTR_CBANK_PARAM_SIZE
	.align		4
.L_21:
        /*006c*/ 	.byte	0x03, 0x19
        /*006e*/ 	.short	0x001c


	//----- nvinfo : EIATTR_PARAM_CBANK
	.align		4
        /*0070*/ 	.byte	0x04, 0x0a
        /*0072*/ 	.short	(.L_23 - .L_22)
	.align		4
.L_22:
        /*0074*/ 	.word	index@(.nv.constant0.triton_poi_fused_mul_sigmoid_2)
        /*0078*/ 	.short	0x0210
        /*007a*/ 	.short	0x001c


	//----- nvinfo : EIATTR_SW_WAR
	.align		4
.L_23:
        /*007c*/ 	.byte	0x04, 0x36
        /*007e*/ 	.short	(.L_25 - .L_24)
.L_24:
        /*0080*/ 	.word	0x00000008
.L_25:


//--------------------- .nv.callgraph             --------------------------
	.section	.nv.callgraph,"",@"SHT_CUDA_CALLGRAPH"
	.align	4
	.sectionentsize	8
	.align		4
        /*0000*/ 	.word	0x00000000
	.align		4
        /*0004*/ 	.word	0xffffffff
	.align		4
        /*0008*/ 	.word	0x00000000
	.align		4
        /*000c*/ 	.word	0xfffffffe
	.align		4
        /*0010*/ 	.word	0x00000000
	.align		4
        /*0014*/ 	.word	0xfffffffd
	.align		4
        /*0018*/ 	.word	0x00000000
	.align		4
        /*001c*/ 	.word	0xfffffffc


//--------------------- .text.triton_poi_fused_mul_sigmoid_2 --------------------------
	.section	.text.triton_poi_fused_mul_sigmoid_2,"ax",@progbits
	.align	128
        .global         triton_poi_fused_mul_sigmoid_2
        .type           triton_poi_fused_mul_sigmoid_2,@function
        .size           triton_poi_fused_mul_sigmoid_2,(.L_x_1 - triton_poi_fused_mul_sigmoid_2)
        .other          triton_poi_fused_mul_sigmoid_2,@"STO_CUDA_ENTRY STV_DEFAULT"
triton_poi_fused_mul_sigmoid_2:
.text.triton_poi_fused_mul_sigmoid_2:
[----:B------:R-:W0:Y:S02]  /*0000*/  LDC R1, c[0x0][0x28] ;  /* 0x00000a00ff017b82 */ /* 0x000e240000000800 */
[----:B------:R-:W1:Y:S01]  /*0010*/  S2R R0, SR_TID.X ;  /* 0x0000000000007919 */ /* 0x000e620000002100 */
[----:B------:R-:W2:Y:S01]  /*0020*/  LDC.64 R6, c[0x0][0x218] ;  /* 0x00008600ff067b82 */ /* 0x000ea20000000a00 */
[----:B------:R-:W-:Y:S01]  /*0030*/  CS2R R8, SRZ ;  /* 0x0000000000087805 */ /* 0x000fe2000001ff00 */
[----:B------:R-:W-:Y:S01]  /*0040*/  ULDC.64 UR4, c[0x0][0x208] ;  /* 0x0000820000047ab9 */ /* 0x000fe20000000a00 */
[----:B------:R-:W3:Y:S01]  /*0050*/  S2R R5, SR_CTAID.X ;  /* 0x0000000000057919 */ /* 0x000ee20000002500 */
[----:B-1----:R-:W-:Y:S02]  /*0060*/  SHF.L.U32 R0, R0, 0x1, RZ ;  /* 0x0000000100007819 */ /* 0x002fe400000006ff */
[----:B---3--:R-:W-:Y:S02]  /*0070*/  SHF.R.S32.HI R3, RZ, 0x17, R5 ;  /* 0x00000017ff037819 */ /* 0x008fe40000011405 */
[----:B------:R-:W-:Y:S02]  /*0080*/  LOP3.LUT R0, R0, 0xfe, RZ, 0xc0, !PT ;  /* 0x000000fe00007812 */ /* 0x000fe400078ec0ff */
[----:B------:R-:W-:-:S02]  /*0090*/  SGXT R3, R3, 0x1 ;  /* 0x000000010303781a */ /* 0x000fc40000000200 */
[----:B------:R-:W-:Y:S02]  /*00a0*/  LEA R0, R5, R0, 0x8 ;  /* 0x0000000005007211 */ /* 0x000fe400078e40ff */
[----:B------:R-:W1:Y:S02]  /*00b0*/  LDC.64 R4, c[0x0][0x210] ;  /* 0x00008400ff047b82 */ /* 0x000e640000000a00 */
[----:B------:R-:W-:Y:S02]  /*00c0*/  LEA.HI R3, R3, R0, RZ, 0x4 ;  /* 0x0000000003037211 */ /* 0x000fe400078f20ff */
[----:B------:R-:W-:Y:S02]  /*00d0*/  ISETP.GE.AND P0, PT, R0, 0x100, PT ;  /* 0x000001000000780c */ /* 0x000fe40003f06270 */
[----:B------:R-:W-:-:S05]  /*00e0*/  SHF.R.S32.HI R3, RZ, 0x4, R3 ;  /* 0x00000004ff037819 */ /* 0x000fca0000011403 */
[----:B--2---:R-:W-:-:S06]  /*00f0*/  IMAD.WIDE R6, R3, 0x4, R6 ;  /* 0x0000000403067825 */ /* 0x004fcc00078e0206 */
[----:B------:R-:W2:Y:S04]  /*0100*/  @!P0 LDG.E.EL R8, desc[UR4][R6.64] ;  /* 0x0000000406088981 */ /* 0x000ea8000c2e1900 */
[----:B------:R-:W3:Y:S01]  /*0110*/  @!P0 LDG.E.EL R9, desc[UR4][R6.64] ;  /* 0x0000000406098981 */ /* 0x000ee2000c2e1900 */
[----:B------:R-:W-:Y:S01]  /*0120*/  CS2R R2, SRZ ;  /* 0x0000000000027805 */ /* 0x000fe2000001ff00 */
[----:B-1----:R-:W-:-:S05]  /*0130*/  IMAD.WIDE R4, R0, 0x4, R4 ;  /* 0x0000000400047825 */ /* 0x002fca00078e0204 */
[----:B------:R1:W4:Y:S02]  /*0140*/  @!P0 LDG.E.64 R2, desc[UR4][R4.64] ;  /* 0x0000000404028981 */ /* 0x000324000c1e1b00 */
[----:B-1----:R-:W1:Y:S02]  /*0150*/  LDC.64 R4, c[0x0][0x220] ;  /* 0x00008800ff047b82 */ /* 0x002e640000000a00 */
[----:B-1----:R-:W-:-:S04]  /*0160*/  IMAD.WIDE R4, R0, 0x4, R4 ;  /* 0x0000000400047825 */ /* 0x002fc800078e0204 */
[----:B--2---:R-:W-:Y:S01]  /*0170*/  FADD R8, RZ, -R8 ;  /* 0x80000008ff087221 */ /* 0x004fe20000000000 */
[----:B---3--:R-:W-:-:S03]  /*0180*/  FADD R9, RZ, -R9 ;  /* 0x80000009ff097221 */ /* 0x008fc60000000000 */
[----:B------:R-:W-:Y:S01]  /*0190*/  FMUL R8, R8, 1.4426950216293334961 ;  /* 0x3fb8aa3b08087820 */ /* 0x000fe20000400000 */
[----:B------:R-:W-:-:S04]  /*01a0*/  FMUL R9, R9, 1.4426950216293334961 ;  /* 0x3fb8aa3b09097820 */ /* 0x000fc80000400000 */
[----:B------:R-:W-:Y:S02]  /*01b0*/  FSETP.GEU.AND P1, PT, R8, -126, PT ;  /* 0xc2fc00000800780b */ /* 0x000fe40003f2e000 */
[----:B------:R-:W-:-:S11]  /*01c0*/  FSETP.GEU.AND P2, PT, R9, -126, PT ;  /* 0xc2fc00000900780b */ /* 0x000fd60003f4e000 */
[----:B------:R-:W-:Y:S02]  /*01d0*/  @!P1 FMUL R8, R8, 0.5 ;  /* 0x3f00000008089820 */ /* 0x000fe40000400000 */
[----:B------:R-:W-:Y:S02]  /*01e0*/  @!P2 FMUL R9, R9, 0.5 ;  /* 0x3f0000000909a820 */ /* 0x000fe40000400000 */
[----:B------:R1:W2:Y:S08]  /*01f0*/  MUFU.EX2 R6, R8 ;  /* 0x0000000800067308 */ /* 0x0002b00000000800 */
[----:B------:R-:W3:Y:S01]  /*0200*/  MUFU.EX2 R7, R9 ;  /* 0x0000000900077308 */ /* 0x000ee20000000800 */
[----:B-1----:R-:W-:Y:S01]  /*0210*/  HFMA2.MMA R8, -RZ, RZ, 1.625, 0 ;  /* 0x3e800000ff087435 */ /* 0x002fe200000001ff */
[----:B--2---:R-:W-:-:S04]  /*0220*/  @!P1 FMUL R6, R6, R6 ;  /* 0x0000000606069220 */ /* 0x004fc80000400000 */
[----:B------:R-:W-:Y:S01]  /*0230*/  FADD R6, R6, 1 ;  /* 0x3f80000006067421 */ /* 0x000fe20000000000 */
[----:B---3--:R-:W-:-:S04]  /*0240*/  @!P2 FMUL R7, R7, R7 ;  /* 0x000000070707a220 */ /* 0x008fc80000400000 */
[----:B------:R-:W-:Y:S01]  /*0250*/  FSETP.GT.AND P1, PT, R6, 8.50705917302346158658e+37, PT ;  /* 0x7e8000000600780b */ /* 0x000fe20003f24000 */
[----:B------:R-:W-:-:S03]  /*0260*/  FADD R7, R7, 1 ;  /* 0x3f80000007077421 */ /* 0x000fc60000000000 */
[----:B------:R-:W-:Y:S02]  /*0270*/  FSEL R9, R8, 1, P1 ;  /* 0x3f80000008097808 */ /* 0x000fe40000800000 */
[----:B------:R-:W-:-:S04]  /*0280*/  FSETP.GT.AND P2, PT, R7, 8.50705917302346158658e+37, PT ;  /* 0x7e8000000700780b */ /* 0x000fc80003f44000 */
[----:B------:R-:W-:-:S03]  /*0290*/  FSEL R8, R8, 1, P2 ;  /* 0x3f80000008087808 */ /* 0x000fc60001000000 */
[----:B------:R-:W-:-:S06]  /*02a0*/  @P1 FMUL R6, R6, 0.25 ;  /* 0x3e80000006061820 */ /* 0x000fcc0000400000 */
[----:B------:R-:W1:Y:S01]  /*02b0*/  MUFU.RCP R6, R6 ;  /* 0x0000000600067308 */ /* 0x000e620000001000 */
[----:B------:R-:W-:-:S07]  /*02c0*/  @P2 FMUL R7, R7, 0.25 ;  /* 0x3e80000007072820 */ /* 0x000fce0000400000 */
[----:B------:R-:W2:Y:S01]  /*02d0*/  MUFU.RCP R7, R7 ;  /* 0x0000000700077308 */ /* 0x000ea20000001000 */
[----:B-1----:R-:W-:-:S04]  /*02e0*/  FMUL R9, R6, R9 ;  /* 0x0000000906097220 */ /* 0x002fc80000400000 */
[----:B----4-:R-:W-:Y:S01]  /*02f0*/  FMUL R2, R9, R2 ;  /* 0x0000000209027220 */ /* 0x010fe20000400000 */
[----:B--2---:R-:W-:-:S04]  /*0300*/  FMUL R8, R7, R8 ;  /* 0x0000000807087220 */ /* 0x004fc80000400000 */
[----:B------:R-:W-:Y:S01]  /*0310*/  FMUL R3, R8, R3 ;  /* 0x0000000308037220 */ /* 0x000fe20000400000 */
[----:B------:R-:W-:Y:S06]  /*0320*/  @P0 EXIT ;  /* 0x000000000000094d */ /* 0x000fec0003800000 */
[----:B------:R-:W-:Y:S01]  /*0330*/  STG.E.64 desc[UR4][R4.64], R2 ;  /* 0x0000000204007986 */ /* 0x000fe2000c101b04 */
[----:B------:R-:W-:Y:S05]  /*0340*/  EXIT ;  /* 0x000000000000794d */ /* 0x000fea0003800000 */
.L_x_0:
[----:B------:R-:W-:-:S00]  /*0350*/  BRA `(.L_x_0) ;  /* 0xfffffffc00fc7947 */ /* 0x000fc0000383ffff */
[----:B------:R-:W-:-:S00]  /*0360*/  NOP ;  /* 0x0000000000007918 */ /* 0x000fc00000000000 */
        /* <DEDUP_REMOVED lines=9> */
.L_x_1:


//--------------------- .nv.constant0.triton_poi_fused_mul_sigmoid_2 --------------------------
	.section	.nv.constant0.triton_poi_fused_mul_sigmoid_2,"a",@progbits
	.sectionflags	@""
	.align	4
.nv.constant0.triton_poi_fused_mul_sigmoid_2:
	.zero		556
